//
// Generated by NVIDIA NVVM Compiler
//
// Compiler Build ID: CL-36424714
// Cuda compilation tools, release 13.0, V13.0.88
// Based on NVVM 20.0.0
//

.version 9.0
.target sm_100
.address_size 64

	// .globl	_Z6kernelv
.extern .func  (.param .b32 func_retval0) vprintf
(
	.param .b64 vprintf_param_0,
	.param .b64 vprintf_param_1
)
;
.global .align 1 .b8 $str[16] = {72, 101, 108, 108, 111, 32, 87, 111, 114, 108, 100, 32, 37, 100, 10};

.visible .entry _Z6kernelv()
{
	.local .align 8 .b8 	__local_depot0[8];
	.reg .b64 	%SP;
	.reg .b64 	%SPL;
	.reg .b32 	%r<38>;
	.reg .b64 	%rd<35>;

	mov.u64 	%SPL, __local_depot0;
	cvta.local.u64 	%SP, %SPL;
	add.u64 	%rd1, %SP, 0;
	add.u64 	%rd2, %SPL, 0;
	add.u64 	%rd4, %SPL, 0;
	add.u64 	%rd6, %SPL, 0;
	add.u64 	%rd8, %SPL, 0;
	add.u64 	%rd10, %SPL, 0;
	add.u64 	%rd12, %SPL, 0;
	add.u64 	%rd14, %SPL, 0;
	add.u64 	%rd16, %SPL, 0;
	add.u64 	%rd18, %SPL, 0;
	add.u64 	%rd20, %SPL, 0;
	add.u64 	%rd22, %SPL, 0;
	add.u64 	%rd24, %SPL, 0;
	add.u64 	%rd26, %SPL, 0;
	add.u64 	%rd28, %SPL, 0;
	add.u64 	%rd30, %SPL, 0;
	add.u64 	%rd32, %SPL, 0;
	mov.b32 	%r1, 1;
	st.local.u32 	[%rd32], %r1;
	mov.u64 	%rd33, $str;
	cvta.global.u64 	%rd34, %rd33;
	{ // callseq 0, 0
	.param .b64 param0;
	st.param.b64 	[param0], %rd34;
	.param .b64 param1;
	st.param.b64 	[param1], %rd1;
	.param .b32 retval0;
	call.uni (retval0), 
	vprintf, 
	(
	param0, 
	param1
	);
	ld.param.b32 	%r2, [retval0];
	} // callseq 0
	mov.b32 	%r4, 2;
	st.local.u32 	[%rd30], %r4;
	{ // callseq 1, 0
	.param .b64 param0;
	st.param.b64 	[param0], %rd34;
	.param .b64 param1;
	st.param.b64 	[param1], %rd1;
	.param .b32 retval0;
	call.uni (retval0), 
	vprintf, 
	(
	param0, 
	param1
	);
	ld.param.b32 	%r5, [retval0];
	} // callseq 1
	st.local.u32 	[%rd28], %r4;
	{ // callseq 2, 0
	.param .b64 param0;
	st.param.b64 	[param0], %rd34;
	.param .b64 param1;
	st.param.b64 	[param1], %rd1;
	.param .b32 retval0;
	call.uni (retval0), 
	vprintf, 
	(
	param0, 
	param1
	);
	ld.param.b32 	%r7, [retval0];
	} // callseq 2
	mov.b32 	%r9, 3;
	st.local.u32 	[%rd26], %r9;
	{ // callseq 3, 0
	.param .b64 param0;
	st.param.b64 	[param0], %rd34;
	.param .b64 param1;
	st.param.b64 	[param1], %rd1;
	.param .b32 retval0;
	call.uni (retval0), 
	vprintf, 
	(
	param0, 
	param1
	);
	ld.param.b32 	%r10, [retval0];
	} // callseq 3
	st.local.u32 	[%rd24], %r4;
	{ // callseq 4, 0
	.param .b64 param0;
	st.param.b64 	[param0], %rd34;
	.param .b64 param1;
	st.param.b64 	[param1], %rd1;
	.param .b32 retval0;
	call.uni (retval0), 
	vprintf, 
	(
	param0, 
	param1
	);
	ld.param.b32 	%r12, [retval0];
	} // callseq 4
	st.local.u32 	[%rd22], %r9;
	{ // callseq 5, 0
	.param .b64 param0;
	st.param.b64 	[param0], %rd34;
	.param .b64 param1;
	st.param.b64 	[param1], %rd1;
	.param .b32 retval0;
	call.uni (retval0), 
	vprintf, 
	(
	param0, 
	param1
	);
	ld.param.b32 	%r14, [retval0];
	} // callseq 5
	st.local.u32 	[%rd20], %r9;
	{ // callseq 6, 0
	.param .b64 param0;
	st.param.b64 	[param0], %rd34;
	.param .b64 param1;
	st.param.b64 	[param1], %rd1;
	.param .b32 retval0;
	call.uni (retval0), 
	vprintf, 
	(
	param0, 
	param1
	);
	ld.param.b32 	%r16, [retval0];
	} // callseq 6
	mov.b32 	%r18, 4;
	st.local.u32 	[%rd18], %r18;
	{ // callseq 7, 0
	.param .b64 param0;
	st.param.b64 	[param0], %rd34;
	.param .b64 param1;
	st.param.b64 	[param1], %rd1;
	.param .b32 retval0;
	call.uni (retval0), 
	vprintf, 
	(
	param0, 
	param1
	);
	ld.param.b32 	%r19, [retval0];
	} // callseq 7
	st.local.u32 	[%rd16], %r4;
	{ // callseq 8, 0
	.param .b64 param0;
	st.param.b64 	[param0], %rd34;
	.param .b64 param1;
	st.param.b64 	[param1], %rd1;
	.param .b32 retval0;
	call.uni (retval0), 
	vprintf, 
	(
	param0, 
	param1
	);
	ld.param.b32 	%r21, [retval0];
	} // callseq 8
	st.local.u32 	[%rd14], %r9;
	{ // callseq 9, 0
	.param .b64 param0;
	st.param.b64 	[param0], %rd34;
	.param .b64 param1;
	st.param.b64 	[param1], %rd1;
	.param .b32 retval0;
	call.uni (retval0), 
	vprintf, 
	(
	param0, 
	param1
	);
	ld.param.b32 	%r23, [retval0];
	} // callseq 9
	st.local.u32 	[%rd12], %r9;
	{ // callseq 10, 0
	.param .b64 param0;
	st.param.b64 	[param0], %rd34;
	.param .b64 param1;
	st.param.b64 	[param1], %rd1;
	.param .b32 retval0;
	call.uni (retval0), 
	vprintf, 
	(
	param0, 
	param1
	);
	ld.param.b32 	%r25, [retval0];
	} // callseq 10
	st.local.u32 	[%rd10], %r18;
	{ // callseq 11, 0
	.param .b64 param0;
	st.param.b64 	[param0], %rd34;
	.param .b64 param1;
	st.param.b64 	[param1], %rd1;
	.param .b32 retval0;
	call.uni (retval0), 
	vprintf, 
	(
	param0, 
	param1
	);
	ld.param.b32 	%r27, [retval0];
	} // callseq 11
	st.local.u32 	[%rd8], %r9;
	{ // callseq 12, 0
	.param .b64 param0;
	st.param.b64 	[param0], %rd34;
	.param .b64 param1;
	st.param.b64 	[param1], %rd1;
	.param .b32 retval0;
	call.uni (retval0), 
	vprintf, 
	(
	param0, 
	param1
	);
	ld.param.b32 	%r29, [retval0];
	} // callseq 12
	st.local.u32 	[%rd6], %r18;
	{ // callseq 13, 0
	.param .b64 param0;
	st.param.b64 	[param0], %rd34;
	.param .b64 param1;
	st.param.b64 	[param1], %rd1;
	.param .b32 retval0;
	call.uni (retval0), 
	vprintf, 
	(
	param0, 
	param1
	);
	ld.param.b32 	%r31, [retval0];
	} // callseq 13
	st.local.u32 	[%rd4], %r18;
	{ // callseq 14, 0
	.param .b64 param0;
	st.param.b64 	[param0], %rd34;
	.param .b64 param1;
	st.param.b64 	[param1], %rd1;
	.param .b32 retval0;
	call.uni (retval0), 
	vprintf, 
	(
	param0, 
	param1
	);
	ld.param.b32 	%r33, [retval0];
	} // callseq 14
	mov.b32 	%r35, 5;
	st.local.u32 	[%rd2], %r35;
	{ // callseq 15, 0
	.param .b64 param0;
	st.param.b64 	[param0], %rd34;
	.param .b64 param1;
	st.param.b64 	[param1], %rd1;
	.param .b32 retval0;
	call.uni (retval0), 
	vprintf, 
	(
	param0, 
	param1
	);
	ld.param.b32 	%r36, [retval0];
	} // callseq 15
	ret;

}


// ===== COMPILED SASS (sm_100) =====

	.target	sm_100

	.elftype	@"ET_EXEC"


//--------------------- .note.nv.tkinfo           --------------------------
	.section	.note.nv.tkinfo,"",@"SHT_NOTE"
	.sectionflags	@"SHF_NOTE_NV_TKINFO"
	.tkinfo
        /*0018*/ 	.word	0x00000002
        /*0030*/ 	.string	""
        /*0030*/ 	.string	"ptxas"
        /*0030*/ 	.string	"Cuda compilation tools, release 13.0, V13.0.88"
        /*0030*/ 	.string	"Build cuda_13.0.r13.0/compiler.36424714_0"
        /*0030*/ 	.string	"-arch sm_100 -m 64 "



//--------------------- .note.nv.cuinfo           --------------------------
	.section	.note.nv.cuinfo,"",@"SHT_NOTE"
	.sectionflags	@"SHF_NOTE_NV_CUINFO"
        /*0018*/ 	.short	0x0002
        /*001a*/ 	.short	0x0064
        /*001c*/ 	.short	0x0082
	.zero		2


//--------------------- .nv.info                  --------------------------
	.section	.nv.info,"",@"SHT_CUDA_INFO"
	.align	4


	//----- nvinfo : EIATTR_REGCOUNT
	.align		4
        /*0000*/ 	.byte	0x04, 0x2f
        /*0002*/ 	.short	(.L_2 - .L_1)
	.align		4
.L_1:
        /*0004*/ 	.word	index@(_Z6kernelv)
        /*0008*/ 	.word	0x00000018


	//----- nvinfo : EIATTR_FRAME_SIZE
	.align		4
.L_2:
        /*000c*/ 	.byte	0x04, 0x11
        /*000e*/ 	.short	(.L_4 - .L_3)
	.align		4
.L_3:
        /*0010*/ 	.word	index@(_Z6kernelv)
        /*0014*/ 	.word	0x00000008


	//----- nvinfo : EIATTR_MIN_STACK_SIZE
	.align		4
.L_4:
        /*0018*/ 	.byte	0x04, 0x12
        /*001a*/ 	.short	(.L_6 - .L_5)
	.align		4
.L_5:
        /*001c*/ 	.word	index@(_Z6kernelv)
        /*0020*/ 	.word	0x00000008
.L_6:


//--------------------- .nv.compat                --------------------------
	.section	.nv.compat,"",@"SHT_CUDA_COMPAT_INFO"
	.align	4
        /*0000*/ 	.byte	0x02, 0x09, 0x00, 0x00, 0x02, 0x02, 0x01, 0x00, 0x02, 0x05, 0x05, 0x00, 0x03, 0x07, 0x01, 0x01
        /*0010*/ 	.byte	0x02, 0x03, 0x00, 0x00, 0x02, 0x06, 0x01, 0x00, 0x04, 0x0b, 0x08, 0x00, 0x09, 0x00, 0x00, 0x00
        /*0020*/ 	.byte	0x00, 0x00, 0x00, 0x00


//--------------------- .nv.info._Z6kernelv       --------------------------
	.section	.nv.info._Z6kernelv,"",@"SHT_CUDA_INFO"
	.sectionflags	@""
	.align	4


	//----- nvinfo : EIATTR_CUDA_API_VERSION
	.align		4
        /*0000*/ 	.byte	0x04, 0x37
        /*0002*/ 	.short	(.L_8 - .L_7)
.L_7:
        /*0004*/ 	.word	0x00000082


	//----- nvinfo : EIATTR_SPARSE_MMA_MASK
	.align		4
.L_8:
        /*0008*/ 	.byte	0x03, 0x50
        /*000a*/ 	.short	0x0000


	//----- nvinfo : EIATTR_MAXREG_COUNT
	.align		4
        /*000c*/ 	.byte	0x03, 0x1b
        /*000e*/ 	.short	0x00ff


	//----- nvinfo : EIATTR_EXTERNS
	.align		4
        /*0010*/ 	.byte	0x04, 0x0f
        /*0012*/ 	.short	(.L_10 - .L_9)


	//   ....[0]....
	.align		4
.L_9:
        /*0014*/ 	.word	index@(vprintf)


	//----- nvinfo : EIATTR_MERCURY_ISA_VERSION
	.align		4
.L_10:
        /*0018*/ 	.byte	0x03, 0x5f
        /*001a*/ 	.short	0x0101


	//----- nvinfo : EIATTR_VRC_CTA_INIT_COUNT
	.align		4
        /*001c*/ 	.byte	0x02, 0x4a
	.zero		1
	.zero		1


	//----- nvinfo : EIATTR_SYSCALL_OFFSETS
	.align		4
        /*0020*/ 	.byte	0x04, 0x46
        /*0022*/ 	.short	(.L_12 - .L_11)


	//   ....[0]....
.L_11:
        /*0024*/ 	.word	0x00000100


	//   ....[1]....
        /*0028*/ 	.word	0x000001a0


	//   ....[2]....
        /*002c*/ 	.word	0x00000240


	//   ....[3]....
        /*0030*/ 	.word	0x000002e0


	//   ....[4]....
        /*0034*/ 	.word	0x00000380


	//   ....[5]....
        /*0038*/ 	.word	0x00000420


	//   ....[6]....
        /*003c*/ 	.word	0x000004c0


	//   ....[7]....
        /*0040*/ 	.word	0x00000560


	//   ....[8]....
        /*0044*/ 	.word	0x00000600


	//   ....[9]....
        /*0048*/ 	.word	0x000006a0


	//   ....[10]....
        /*004c*/ 	.word	0x00000740


	//   ....[11]....
        /*0050*/ 	.word	0x000007e0


	//   ....[12]....
        /*0054*/ 	.word	0x00000880


	//   ....[13]....
        /*0058*/ 	.word	0x00000920


	//   ....[14]....
        /*005c*/ 	.word	0x000009c0


	//   ....[15]....
        /*0060*/ 	.word	0x00000a60


	//----- nvinfo : EIATTR_EXIT_INSTR_OFFSETS
	.align		4
.L_12:
        /*0064*/ 	.byte	0x04, 0x1c
        /*0066*/ 	.short	(.L_14 - .L_13)


	//   ....[0]....
.L_13:
        /*0068*/ 	.word	0x00000a70


	//----- nvinfo : EIATTR_SW_WAR
	.align		4
.L_14:
        /*006c*/ 	.byte	0x04, 0x36
        /*006e*/ 	.short	(.L_16 - .L_15)
.L_15:
        /*0070*/ 	.word	0x00000008
.L_16:


//--------------------- .nv.callgraph             --------------------------
	.section	.nv.callgraph,"",@"SHT_CUDA_CALLGRAPH"
	.align	4
	.sectionentsize	8
	.align		4
        /*0000*/ 	.word	0x00000000
	.align		4
        /*0004*/ 	.word	0xffffffff
	.align		4
        /*0008*/ 	.word	index@(_Z6kernelv)
	.align		4
        /*000c*/ 	.word	index@(vprintf)
	.align		4
        /*0010*/ 	.word	0x00000000
	.align		4
        /*0014*/ 	.word	0xfffffffe
	.align		4
        /*0018*/ 	.word	0x00000000
	.align		4
        /*001c*/ 	.word	0xfffffffd
	.align		4
        /*0020*/ 	.word	0x00000000
	.align		4
        /*0024*/ 	.word	0xfffffffc


//--------------------- .nv.constant4             --------------------------
	.section	.nv.constant4,"a",@progbits
	.align	8
	.align		8
.nv.constant4:
        /*0000*/ 	.dword	vprintf
	.align		8
        /*0008*/ 	.dword	$str


//--------------------- .text._Z6kernelv          --------------------------
	.section	.text._Z6kernelv,"ax",@progbits
	.align	128
        .global         _Z6kernelv
        .type           _Z6kernelv,@function
        .size           _Z6kernelv,(.L_x_17 - _Z6kernelv)
        .other          _Z6kernelv,@"STO_CUDA_ENTRY STV_DEFAULT"
_Z6kernelv:
.text._Z6kernelv:
[----:B------:R-:W0:Y:S01]  /*0000*/  LDC R1, c[0x0][0x37c] ;  /* 0x0000df00ff017b82 */ /* 0x000e220000000800 */
[----:B------:R-:W1:Y:S01]  /*0010*/  LDCU UR4, c[0x0][0x2f8] ;  /* 0x00005f00ff0477ac */ /* 0x000e620008000800 */
[----:B0-----:R-:W-:Y:S01]  /*0020*/  VIADD R1, R1, 0xfffffff8 ;  /* 0xfffffff801017836 */ /* 0x001fe20000000000 */
[----:B------:R-:W-:Y:S01]  /*0030*/  MOV R2, 0x0 ;  /* 0x0000000000027802 */ /* 0x000fe20000000f00 */
[----:B------:R-:W-:Y:S01]  /*0040*/  IMAD.MOV.U32 R0, RZ, RZ, 0x1 ;  /* 0x00000001ff007424 */ /* 0x000fe200078e00ff */
[----:B------:R-:W0:Y:S03]  /*0050*/  LDCU UR5, c[0x0][0x2fc] ;  /* 0x00005f80ff0577ac */ /* 0x000e260008000800 */
[----:B------:R2:W3:Y:S01]  /*0060*/  LDC.64 R8, c[0x4][R2] ;  /* 0x0100000002087b82 */ /* 0x0004e20000000a00 */
[----:B------:R2:W-:Y:S01]  /*0070*/  STL [R1], R0 ;  /* 0x0000000001007387 */ /* 0x0005e20000100800 */
[----:B------:R-:W4:Y:S01]  /*0080*/  LDCU.64 UR6, c[0x4][0x8] ;  /* 0x01000100ff0677ac */ /* 0x000f220008000a00 */
[----:B-1----:R-:W-:-:S04]  /*0090*/  IADD3 R16, P0, PT, R1, UR4, RZ ;  /* 0x0000000401107c10 */ /* 0x002fc8000ff1e0ff */
[----:B0-----:R-:W-:Y:S02]  /*00a0*/  IADD3.X R17, PT, PT, RZ, UR5, RZ, P0, !PT ;  /* 0x00000005ff117c10 */ /* 0x001fe400087fe4ff */
[----:B------:R-:W-:Y:S01]  /*00b0*/  MOV R6, R16 ;  /* 0x0000001000067202 */ /* 0x000fe20000000f00 */
[----:B----4-:R-:W-:Y:S02]  /*00c0*/  IMAD.U32 R4, RZ, RZ, UR6 ;  /* 0x00000006ff047e24 */ /* 0x010fe4000f8e00ff */
[----:B------:R-:W-:Y:S02]  /*00d0*/  IMAD.U32 R5, RZ, RZ, UR7 ;  /* 0x00000007ff057e24 */ /* 0x000fe4000f8e00ff */
[----:B--2---:R-:W-:-:S07]  /*00e0*/  IMAD.MOV.U32 R7, RZ, RZ, R17 ;  /* 0x000000ffff077224 */ /* 0x004fce00078e0011 */
[----:B------:R-:W-:-:S07]  /*00f0*/  LEPC R20, `(.L_x_0) ;  /* 0x000000001014794e */ /* 0x000fce0000000000 */
[----:B---3--:R-:W-:Y:S05]  /*0100*/  CALL.ABS.NOINC R8 ;  /* 0x0000000008007343 */ /* 0x008fea0003c00000 */
.L_x_0:
[----:B------:R-:W-:Y:S01]  /*0110*/  IMAD.MOV.U32 R0, RZ, RZ, 0x2 ;  /* 0x00000002ff007424 */ /* 0x000fe200078e00ff */
[----:B------:R0:W1:Y:S01]  /*0120*/  LDC.64 R8, c[0x4][R2] ;  /* 0x0100000002087b82 */ /* 0x0000620000000a00 */
[----:B------:R-:W2:Y:S01]  /*0130*/  LDCU.64 UR4, c[0x4][0x8] ;  /* 0x01000100ff0477ac */ /* 0x000ea20008000a00 */
[----:B------:R-:W-:Y:S01]  /*0140*/  IMAD.MOV.U32 R6, RZ, RZ, R16 ;  /* 0x000000ffff067224 */ /* 0x000fe200078e0010 */
[----:B------:R-:W-:Y:S01]  /*0150*/  MOV R7, R17 ;  /* 0x0000001100077202 */ /* 0x000fe20000000f00 */
[----:B------:R0:W-:Y:S01]  /*0160*/  STL [R1], R0 ;  /* 0x0000000001007387 */ /* 0x0001e20000100800 */
[----:B--2---:R-:W-:Y:S01]  /*0170*/  MOV R4, UR4 ;  /* 0x0000000400047c02 */ /* 0x004fe20008000f00 */
[----:B0-----:R-:W-:-:S07]  /*0180*/  IMAD.U32 R5, RZ, RZ, UR5 ;  /* 0x00000005ff057e24 */ /* 0x001fce000f8e00ff */
[----:B------:R-:W-:-:S07]  /*0190*/  LEPC R20, `(.L_x_1) ;  /* 0x000000001014794e */ /* 0x000fce0000000000 */
[----:B-1----:R-:W-:Y:S05]  /*01a0*/  CALL.ABS.NOINC R8 ;  /* 0x0000000008007343 */ /* 0x002fea0003c00000 */
.L_x_1:
[----:B------:R-:W-:Y:S01]  /*01b0*/  IMAD.MOV.U32 R0, RZ, RZ, 0x2 ;  /* 0x00000002ff007424 */ /* 0x000fe200078e00ff */
[----:B------:R0:W1:Y:S01]  /*01c0*/  LDC.64 R8, c[0x4][R2] ;  /* 0x0100000002087b82 */ /* 0x0000620000000a00 */
[----:B------:R-:W2:Y:S01]  /*01d0*/  LDCU.64 UR4, c[0x4][0x8] ;  /* 0x01000100ff0477ac */ /* 0x000ea20008000a00 */
[----:B------:R-:W-:Y:S02]  /*01e0*/  IMAD.MOV.U32 R6, RZ, RZ, R16 ;  /* 0x000000ffff067224 */ /* 0x000fe400078e0010 */
[----:B------:R0:W-:Y:S01]  /*01f0*/  STL [R1], R0 ;  /* 0x0000000001007387 */ /* 0x0001e20000100800 */
[----:B------:R-:W-:Y:S02]  /*0200*/  IMAD.MOV.U32 R7, RZ, RZ, R17 ;  /* 0x000000ffff077224 */ /* 0x000fe400078e0011 */
[----:B--2---:R-:W-:Y:S01]  /*0210*/  IMAD.U32 R4, RZ, RZ, UR4 ;  /* 0x00000004ff047e24 */ /* 0x004fe2000f8e00ff */
[----:B0-----:R-:W-:-:S07]  /*0220*/  MOV R5, UR5 ;  /* 0x0000000500057c02 */ /* 0x001fce0008000f00 */
[----:B------:R-:W-:-:S07]  /*0230*/  LEPC R20, `(.L_x_2) ;  /* 0x000000001014794e */ /* 0x000fce0000000000 */
[----:B-1----:R-:W-:Y:S05]  /*0240*/  CALL.ABS.NOINC R8 ;  /* 0x0000000008007343 */ /* 0x002fea0003c00000 */
.L_x_2:
[----:B------:R-:W-:Y:S01]  /*0250*/  HFMA2 R0, -RZ, RZ, 0, 1.78813934326171875e-07 ;  /* 0x00000003ff007431 */ /* 0x000fe200000001ff */
[----:B------:R0:W1:Y:S01]  /*0260*/  LDC.64 R8, c[0x4][R2] ;  /* 0x0100000002087b82 */ /* 0x0000620000000a00 */
[----:B------:R-:W2:Y:S01]  /*0270*/  LDCU.64 UR4, c[0x4][0x8] ;  /* 0x01000100ff0477ac */ /* 0x000ea20008000a00 */
[----:B------:R-:W-:Y:S01]  /*0280*/  MOV R6, R16 ;  /* 0x0000001000067202 */ /* 0x000fe20000000f00 */
[----:B------:R-:W-:Y:S01]  /*0290*/  IMAD.MOV.U32 R7, RZ, RZ, R17 ;  /* 0x000000ffff077224 */ /* 0x000fe200078e0011 */
[----:B------:R0:W-:Y:S01]  /*02a0*/  STL [R1], R0 ;  /* 0x0000000001007387 */ /* 0x0001e20000100800 */
[----:B--2---:R-:W-:Y:S02]  /*02b0*/  IMAD.U32 R4, RZ, RZ, UR4 ;  /* 0x00000004ff047e24 */ /* 0x004fe4000f8e00ff */
[----:B0-----:R-:W-:-:S07]  /*02c0*/  IMAD.U32 R5, RZ, RZ, UR5 ;  /* 0x00000005ff057e24 */ /* 0x001fce000f8e00ff */
[----:B------:R-:W-:-:S07]  /*02d0*/  LEPC R20, `(.L_x_3) ;  /* 0x000000001014794e */ /* 0x000fce0000000000 */
[----:B-1----:R-:W-:Y:S05]  /*02e0*/  CALL.ABS.NOINC R8 ;  /* 0x0000000008007343 */ /* 0x002fea0003c00000 */
.L_x_3:
        /* <DEDUP_REMOVED lines=10> */
.L_x_4:
        /* <DEDUP_REMOVED lines=10> */
.L_x_5:
        /* <DEDUP_REMOVED lines=10> */
.L_x_6:
        /* <DEDUP_REMOVED lines=10> */
.L_x_7:
        /* <DEDUP_REMOVED lines=10> */
.L_x_8:
[----:B------:R-:W-:Y:S01]  /*0610*/  HFMA2 R0, -RZ, RZ, 0, 1.78813934326171875e-07 ;  /* 0x00000003ff007431 */ /* 0x000fe200000001ff */
[----:B------:R0:W1:Y:S01]  /*0620*/  LDC.64 R8, c[0x4][R2] ;  /* 0x0100000002087b82 */ /* 0x0000620000000a00 */
[----:B------:R-:W2:Y:S01]  /*0630*/  LDCU.64 UR4, c[0x4][0x8] ;  /* 0x01000100ff0477ac */ /* 0x000ea20008000a00 */
[----:B------:R-:W-:Y:S01]  /*0640*/  IMAD.MOV.U32 R6, RZ, RZ, R16 ;  /* 0x000000ffff067224 */ /* 0x000fe200078e0010 */
[----:B------:R-:W-:Y:S01]  /*0650*/  MOV R7, R17 ;  /* 0x0000001100077202 */ /* 0x000fe20000000f00 */
[----:B------:R0:W-:Y:S01]  /*0660*/  STL [R1], R0 ;  /* 0x0000000001007387 */ /* 0x0001e20000100800 */
[----:B--2---:R-:W-:Y:S01]  /*0670*/  IMAD.U32 R4, RZ, RZ, UR4 ;  /* 0x00000004ff047e24 */ /* 0x004fe2000f8e00ff */
[----:B0-----:R-:W-:-:S07]  /*0680*/  MOV R5, UR5 ;  /* 0x0000000500057c02 */ /* 0x001fce0008000f00 */
[----:B------:R-:W-:-:S07]  /*0690*/  LEPC R20, `(.L_x_9) ;  /* 0x000000001014794e */ /* 0x000fce0000000000 */
[----:B-1----:R-:W-:Y:S05]  /*06a0*/  CALL.ABS.NOINC R8 ;  /* 0x0000000008007343 */ /* 0x002fea0003c00000 */
.L_x_9:
[----:B------:R-:W-:Y:S01]  /*06b0*/  IMAD.MOV.U32 R0, RZ, RZ, 0x3 ;  /* 0x00000003ff007424 */ /* 0x000fe200078e00ff */
[----:B------:R0:W1:Y:S01]  /*06c0*/  LDC.64 R8, c[0x4][R2] ;  /* 0x0100000002087b82 */ /* 0x0000620000000a00 */
[----:B------:R-:W2:Y:S01]  /*06d0*/  LDCU.64 UR4, c[0x4][0x8] ;  /* 0x01000100ff0477ac */ /* 0x000ea20008000a00 */
[----:B------:R-:W-:Y:S01]  /*06e0*/  MOV R6, R16 ;  /* 0x0000001000067202 */ /* 0x000fe20000000f00 */
[----:B------:R-:W-:Y:S01]  /*06f0*/  IMAD.MOV.U32 R7, RZ, RZ, R17 ;  /* 0x000000ffff077224 */ /* 0x000fe200078e0011 */
[----:B------:R0:W-:Y:S01]  /*0700*/  STL [R1], R0 ;  /* 0x0000000001007387 */ /* 0x0001e20000100800 */
[----:B--2---:R-:W-:Y:S01]  /*0710*/  MOV R4, UR4 ;  /* 0x0000000400047c02 */ /* 0x004fe20008000f00 */
[----:B0-----:R-:W-:-:S07]  /*0720*/  IMAD.U32 R5, RZ, RZ, UR5 ;  /* 0x00000005ff057e24 */ /* 0x001fce000f8e00ff */
[----:B------:R-:W-:-:S07]  /*0730*/  LEPC R20, `(.L_x_10) ;  /* 0x000000001014794e */ /* 0x000fce0000000000 */
[----:B-1----:R-:W-:Y:S05]  /*0740*/  CALL.ABS.NOINC R8 ;  /* 0x0000000008007343 */ /* 0x002fea0003c00000 */
.L_x_10:
[----:B------:R-:W-:Y:S01]  /*0750*/  HFMA2 R0, -RZ, RZ, 0, 2.384185791015625e-07 ;  /* 0x00000004ff007431 */ /* 0x000fe200000001ff */
        /* <DEDUP_REMOVED lines=9> */
.L_x_11:
        /* <DEDUP_REMOVED lines=10> */
.L_x_12:
        /* <DEDUP_REMOVED lines=10> */
.L_x_13:
        /* <DEDUP_REMOVED lines=10> */
.L_x_14:
[----:B------:R-:W-:Y:S01]  /*09d0*/  HFMA2 R0, -RZ, RZ, 0, 2.98023223876953125e-07 ;  /* 0x00000005ff007431 */ /* 0x000fe200000001ff */
[----:B------:R-:W0:Y:S01]  /*09e0*/  LDC.64 R2, c[0x4][R2] ;  /* 0x0100000002027b82 */ /* 0x000e220000000a00 */
[----:B------:R-:W1:Y:S01]  /*09f0*/  LDCU.64 UR4, c[0x4][0x8] ;  /* 0x01000100ff0477ac */ /* 0x000e620008000a00 */
[----:B------:R-:W-:Y:S01]  /*0a00*/  IMAD.MOV.U32 R6, RZ, RZ, R16 ;  /* 0x000000ffff067224 */ /* 0x000fe200078e0010 */
[----:B------:R-:W-:Y:S01]  /*0a10*/  MOV R7, R17 ;  /* 0x0000001100077202 */ /* 0x000fe20000000f00 */
[----:B------:R2:W-:Y:S01]  /*0a20*/  STL [R1], R0 ;  /* 0x0000000001007387 */ /* 0x0005e20000100800 */
[----:B-1----:R-:W-:Y:S01]  /*0a30*/  IMAD.U32 R4, RZ, RZ, UR4 ;  /* 0x00000004ff047e24 */ /* 0x002fe2000f8e00ff */
[----:B--2---:R-:W-:-:S07]  /*0a40*/  MOV R5, UR5 ;  /* 0x0000000500057c02 */ /* 0x004fce0008000f00 */
[----:B------:R-:W-:-:S07]  /*0a50*/  LEPC R20, `(.L_x_15) ;  /* 0x000000001014794e */ /* 0x000fce0000000000 */
[----:B0-----:R-:W-:Y:S05]  /*0a60*/  CALL.ABS.NOINC R2 ;  /* 0x0000000002007343 */ /* 0x001fea0003c00000 */
.L_x_15:
[----:B------:R-:W-:Y:S05]  /*0a70*/  EXIT ;  /* 0x000000000000794d */ /* 0x000fea0003800000 */
.L_x_16:
[----:B------:R-:W-:-:S00]  /*0a80*/  BRA `(.L_x_16) ;  /* 0xfffffffc00fc7947 */ /* 0x000fc0000383ffff */
[----:B------:R-:W-:-:S00]  /*0a90*/  NOP ;  /* 0x0000000000007918 */ /* 0x000fc00000000000 */
        /* <DEDUP_REMOVED lines=14> */
.L_x_17:


//--------------------- .nv.global.init           --------------------------
	.section	.nv.global.init,"aw",@progbits
.nv.global.init:
	.type		$str,@object
	.size		$str,(.L_0 - $str)
$str:
        /*0000*/ 	.byte	0x48, 0x65, 0x6c, 0x6c, 0x6f, 0x20, 0x57, 0x6f, 0x72, 0x6c, 0x64, 0x20, 0x25, 0x64, 0x0a, 0x00
.L_0:


//--------------------- .nv.shared.reserved.0     --------------------------
	.section	.nv.shared.reserved.0,"aw",@nobits
	.weak		__nv_reservedSMEM_offset_0_alias
	.size		__nv_reservedSMEM_offset_0_alias, 0, 64
	.other		__nv_reservedSMEM_offset_0_alias,@"STO_CUDA_RESERVED_SHARED STV_DEFAULT"
__nv_reservedSMEM_offset_0_alias:
	.zero		0
	.zero		64


//--------------------- .nv.constant0._Z6kernelv  --------------------------
	.section	.nv.constant0._Z6kernelv,"a",@progbits
	.sectionflags	@""
	.align	4
.nv.constant0._Z6kernelv:
	.zero		896


//--------------------- SYMBOLS --------------------------

	.type		.nv.reservedSmem.offset0,@object
	.size		.nv.reservedSmem.offset0,0x4
	.type		vprintf,@function
